	.headerflags	@"EF_CUDA_TEXMODE_UNIFIED EF_CUDA_64BIT_ADDRESS EF_CUDA_ACCELERATORS EF_CUDA_SM90 EF_CUDA_VIRTUAL_SM(EF_CUDA_SM90)"
	.elftype	@"ET_EXEC"


//--------------------- .nv.info                  --------------------------
	.section	.nv.info,"",@"SHT_CUDA_INFO"
	.align	4


	//----- nvinfo : EIATTR_REGCOUNT
	.align		4
        /*0000*/ 	.byte	0x04, 0x2f
        /*0002*/ 	.short	(.L_3 - .L_2)
	.align		4
.L_2:
        /*0004*/ 	.word	index@(triton_poi_fused__native_batch_norm_legit_no_training_cat_relu_34)
        /*0008*/ 	.word	0x0000001c


	//----- nvinfo : EIATTR_MIN_STACK_SIZE
	.align		4
.L_3:
        /*000c*/ 	.byte	0x04, 0x12
        /*000e*/ 	.short	(.L_5 - .L_4)
	.align		4
.L_4:
        /*0010*/ 	.word	index@(triton_poi_fused__native_batch_norm_legit_no_training_cat_relu_34)
        /*0014*/ 	.word	0x00000000


	//----- nvinfo : EIATTR_FRAME_SIZE
	.align		4
.L_5:
        /*0018*/ 	.byte	0x04, 0x11
        /*001a*/ 	.short	(.L_7 - .L_6)
	.align		4
.L_6:
        /*001c*/ 	.word	index@(triton_poi_fused__native_batch_norm_legit_no_training_cat_relu_34)
        /*0020*/ 	.word	0x00000000


	//----- nvinfo : EIATTR_MIN_STACK_SIZE
	.align		4
.L_7:
        /*0024*/ 	.byte	0x04, 0x12
        /*0026*/ 	.short	(.L_9 - .L_8)
	.align		4
.L_8:
        /*0028*/ 	.word	index@(triton_poi_fused__native_batch_norm_legit_no_training_cat_relu_34)
        /*002c*/ 	.word	0x00000000
.L_9:


//--------------------- .nv.info.triton_poi_fused__native_batch_norm_legit_no_training_cat_relu_34 --------------------------
	.section	.nv.info.triton_poi_fused__native_batch_norm_legit_no_training_cat_relu_34,"",@"SHT_CUDA_INFO"
	.sectionflags	@""
	.align	4


	//----- nvinfo : EIATTR_CUDA_API_VERSION
	.align		4
        /*0000*/ 	.byte	0x04, 0x37
        /*0002*/ 	.short	(.L_11 - .L_10)
.L_10:
        /*0004*/ 	.word	0x0000007c


	//----- nvinfo : EIATTR_KPARAM_INFO
	.align		4
.L_11:
        /*0008*/ 	.byte	0x04, 0x17
        /*000a*/ 	.short	(.L_13 - .L_12)
.L_12:
        /*000c*/ 	.word	0x00000000
        /*0010*/ 	.short	0x0008
        /*0012*/ 	.short	0x0040
        /*0014*/ 	.byte	0x00, 0xf0, 0x11, 0x00


	//----- nvinfo : EIATTR_KPARAM_INFO
	.align		4
.L_13:
        /*0018*/ 	.byte	0x04, 0x17
        /*001a*/ 	.short	(.L_15 - .L_14)
.L_14:
        /*001c*/ 	.word	0x00000000
        /*0020*/ 	.short	0x0007
        /*0022*/ 	.short	0x0038
        /*0024*/ 	.byte	0x00, 0xf4, 0x21, 0x00


	//----- nvinfo : EIATTR_KPARAM_INFO
	.align		4
.L_15:
        /*0028*/ 	.byte	0x04, 0x17
        /*002a*/ 	.short	(.L_17 - .L_16)
.L_16:
        /*002c*/ 	.word	0x00000000
        /*0030*/ 	.short	0x0006
        /*0032*/ 	.short	0x0030
        /*0034*/ 	.byte	0x00, 0xf4, 0x21, 0x00


	//----- nvinfo : EIATTR_KPARAM_INFO
	.align		4
.L_17:
        /*0038*/ 	.byte	0x04, 0x17
        /*003a*/ 	.short	(.L_19 - .L_18)
.L_18:
        /*003c*/ 	.word	0x00000000
        /*0040*/ 	.short	0x0005
        /*0042*/ 	.short	0x0028
        /*0044*/ 	.byte	0x00, 0xf4, 0x21, 0x00


	//----- nvinfo : EIATTR_KPARAM_INFO
	.align		4
.L_19:
        /*0048*/ 	.byte	0x04, 0x17
        /*004a*/ 	.short	(.L_21 - .L_20)
.L_20:
        /*004c*/ 	.word	0x00000000
        /*0050*/ 	.short	0x0004
        /*0052*/ 	.short	0x0020
        /*0054*/ 	.byte	0x00, 0xf4, 0x21, 0x00


	//----- nvinfo : EIATTR_KPARAM_INFO
	.align		4
.L_21:
        /*0058*/ 	.byte	0x04, 0x17
        /*005a*/ 	.short	(.L_23 - .L_22)
.L_22:
        /*005c*/ 	.word	0x00000000
        /*0060*/ 	.short	0x0003
        /*0062*/ 	.short	0x0018
        /*0064*/ 	.byte	0x00, 0xf4, 0x21, 0x00


	//----- nvinfo : EIATTR_KPARAM_INFO
	.align		4
.L_23:
        /*0068*/ 	.byte	0x04, 0x17
        /*006a*/ 	.short	(.L_25 - .L_24)
.L_24:
        /*006c*/ 	.word	0x00000000
        /*0070*/ 	.short	0x0002
        /*0072*/ 	.short	0x0010
        /*0074*/ 	.byte	0x00, 0xf4, 0x21, 0x00


	//----- nvinfo : EIATTR_KPARAM_INFO
	.align		4
.L_25:
        /*0078*/ 	.byte	0x04, 0x17
        /*007a*/ 	.short	(.L_27 - .L_26)
.L_26:
        /*007c*/ 	.word	0x00000000
        /*0080*/ 	.short	0x0001
        /*0082*/ 	.short	0x0008
        /*0084*/ 	.byte	0x00, 0xf4, 0x21, 0x00


	//----- nvinfo : EIATTR_KPARAM_INFO
	.align		4
.L_27:
        /*0088*/ 	.byte	0x04, 0x17
        /*008a*/ 	.short	(.L_29 - .L_28)
.L_28:
        /*008c*/ 	.word	0x00000000
        /*0090*/ 	.short	0x0000
        /*0092*/ 	.short	0x0000
        /*0094*/ 	.byte	0x00, 0xf4, 0x21, 0x00


	//----- nvinfo : EIATTR_SPARSE_MMA_MASK
	.align		4
.L_29:
        /*0098*/ 	.byte	0x03, 0x50
        /*009a*/ 	.short	0x0000


	//----- nvinfo : EIATTR_MAXREG_COUNT
	.align		4
        /*009c*/ 	.byte	0x03, 0x1b
        /*009e*/ 	.short	0x00ff


	//----- nvinfo : EIATTR_EXIT_INSTR_OFFSETS
	.align		4
        /*00a0*/ 	.byte	0x04, 0x1c
        /*00a2*/ 	.short	(.L_31 - .L_30)


	//   ....[0]....
.L_30:
        /*00a4*/ 	.word	0x00000680


	//   ....[1]....
        /*00a8*/ 	.word	0x000006a0


	//----- nvinfo : EIATTR_REQNTID
	.align		4
.L_31:
        /*00ac*/ 	.byte	0x04, 0x10
        /*00ae*/ 	.short	(.L_33 - .L_32)
.L_32:
        /*00b0*/ 	.word	0x00000080
        /*00b4*/ 	.word	0x00000001
        /*00b8*/ 	.word	0x00000001


	//----- nvinfo : EIATTR_CBANK_PARAM_SIZE
	.align		4
.L_33:
        /*00bc*/ 	.byte	0x03, 0x19
        /*00be*/ 	.short	0x0044


	//----- nvinfo : EIATTR_PARAM_CBANK
	.align		4
        /*00c0*/ 	.byte	0x04, 0x0a
        /*00c2*/ 	.short	(.L_35 - .L_34)
	.align		4
.L_34:
        /*00c4*/ 	.word	index@(.nv.constant0.triton_poi_fused__native_batch_norm_legit_no_training_cat_relu_34)
        /*00c8*/ 	.short	0x0210
        /*00ca*/ 	.short	0x0044


	//----- nvinfo : EIATTR_SW_WAR
	.align		4
.L_35:
        /*00cc*/ 	.byte	0x04, 0x36
        /*00ce*/ 	.short	(.L_37 - .L_36)
.L_36:
        /*00d0*/ 	.word	0x00000008
.L_37:


//--------------------- .nv.callgraph             --------------------------
	.section	.nv.callgraph,"",@"SHT_CUDA_CALLGRAPH"
	.align	4
	.sectionentsize	8
	.align		4
        /*0000*/ 	.word	0x00000000
	.align		4
        /*0004*/ 	.word	0xffffffff
	.align		4
        /*0008*/ 	.word	0x00000000
	.align		4
        /*000c*/ 	.word	0xfffffffe
	.align		4
        /*0010*/ 	.word	0x00000000
	.align		4
        /*0014*/ 	.word	0xfffffffd
	.align		4
        /*0018*/ 	.word	0x00000000
	.align		4
        /*001c*/ 	.word	0xfffffffc


//--------------------- .nv.constant4             --------------------------
	.section	.nv.constant4,"a",@progbits
	.align	8
	.align		8
.nv.constant4:
        /*0000*/ 	.dword	_$_str
	.align		8
        /*0008*/ 	.dword	_$_str_$_2


//--------------------- .text.triton_poi_fused__native_batch_norm_legit_no_training_cat_relu_34 --------------------------
	.section	.text.triton_poi_fused__native_batch_norm_legit_no_training_cat_relu_34,"ax",@progbits
	.align	128
        .global         triton_poi_fused__native_batch_norm_legit_no_training_cat_relu_34
        .type           triton_poi_fused__native_batch_norm_legit_no_training_cat_relu_34,@function
        .size           triton_poi_fused__native_batch_norm_legit_no_training_cat_relu_34,(.L_x_1 - triton_poi_fused__native_batch_norm_legit_no_training_cat_relu_34)
        .other          triton_poi_fused__native_batch_norm_legit_no_training_cat_relu_34,@"STO_CUDA_ENTRY STV_DEFAULT"
triton_poi_fused__native_batch_norm_legit_no_training_cat_relu_34:
.text.triton_poi_fused__native_batch_norm_legit_no_training_cat_relu_34:
[----:B------:R-:W0:Y:S01]  /*0000*/  LDC R1, c[0x0][0x28] ;  /* 0x00000a00ff017b82 */ /* 0x000e220000000800 */
[----:B------:R-:W1:Y:S07]  /*0010*/  S2R R0, SR_TID.X ;  /* 0x0000000000007919 */ /* 0x000e6e0000002100 */
[----:B------:R-:W2:Y:S01]  /*0020*/  LDC.64 R4, c[0x0][0x228] ;  /* 0x00008a00ff047b82 */ /* 0x000ea20000000a00 */
[----:B------:R-:W-:Y:S01]  /*0030*/  IMAD.MOV.U32 R6, RZ, RZ, RZ ;  /* 0x000000ffff067224 */ /* 0x000fe200078e00ff */
[----:B------:R-:W-:Y:S01]  /*0040*/  ULDC.64 UR4, c[0x0][0x208] ;  /* 0x0000820000047ab9 */ /* 0x000fe20000000a00 */
[----:B------:R-:W3:Y:S01]  /*0050*/  S2R R3, SR_CTAID.X ;  /* 0x0000000000037919 */ /* 0x000ee20000002500 */
[----:B------:R-:W-:Y:S01]  /*0060*/  HFMA2.MMA R10, -RZ, RZ, 0, 0 ;  /* 0x00000000ff0a7435 */ /* 0x000fe200000001ff */
[----:B------:R-:W-:-:S03]  /*0070*/  ULDC.64 UR6, c[0x0][0x218] ;  /* 0x0000860000067ab9 */ /* 0x000fc60000000a00 */
[----:B------:R-:W4:Y:S01]  /*0080*/  LDC.64 R14, c[0x0][0x220] ;  /* 0x00008800ff0e7b82 */ /* 0x000f220000000a00 */
[----:B-1----:R-:W-:-:S05]  /*0090*/  IMAD.SHL.U32 R0, R0, 0x2, RZ ;  /* 0x0000000200007824 */ /* 0x002fca00078e00ff */
[----:B------:R-:W-:-:S05]  /*00a0*/  LOP3.LUT R0, R0, 0xfe, RZ, 0xc0, !PT ;  /* 0x000000fe00007812 */ /* 0x000fca00078ec0ff */
[----:B---3--:R-:W-:-:S05]  /*00b0*/  IMAD R0, R3, 0x100, R0 ;  /* 0x0000010003007824 */ /* 0x008fca00078e0200 */
[----:B------:R-:W-:Y:S02]  /*00c0*/  SHF.R.S32.HI R3, RZ, 0x1f, R0 ;  /* 0x0000001fff037819 */ /* 0x000fe40000011400 */
[----:B------:R-:W-:Y:S02]  /*00d0*/  ISETP.GE.AND P0, PT, R0, 0xe200, PT ;  /* 0x0000e2000000780c */ /* 0x000fe40003f06270 */
[----:B------:R-:W-:-:S04]  /*00e0*/  LEA.HI R3, R3, R0, RZ, 0x6 ;  /* 0x0000000003037211 */ /* 0x000fc800078f30ff */
[----:B------:R-:W-:-:S05]  /*00f0*/  SHF.R.S32.HI R11, RZ, 0x6, R3 ;  /* 0x00000006ff0b7819 */ /* 0x000fca0000011403 */
[----:B------:R-:W-:-:S05]  /*0100*/  IMAD.HI R2, R11, 0x487ede05, RZ ;  /* 0x487ede050b027827 */ /* 0x000fca00078e02ff */
[----:B------:R-:W-:-:S04]  /*0110*/  SHF.R.U32.HI R7, RZ, 0x1f, R2 ;  /* 0x0000001fff077819 */ /* 0x000fc80000011602 */
[----:B------:R-:W-:-:S05]  /*0120*/  LEA.HI.SX32 R2, R2, R7, 0x1a ;  /* 0x0000000702027211 */ /* 0x000fca00078fd2ff */
[----:B------:R-:W-:-:S04]  /*0130*/  IMAD R11, R2, -0xe2, R11 ;  /* 0xffffff1e020b7824 */ /* 0x000fc800078e020b */
[----:B--2---:R-:W-:-:S05]  /*0140*/  IMAD.WIDE R4, R11, 0x4, R4 ;  /* 0x000000040b047825 */ /* 0x004fca00078e0204 */
[----:B------:R-:W2:Y:S01]  /*0150*/  @!P0 LDG.E.EL R6, desc[UR4][R4.64] ;  /* 0x0000000404068981 */ /* 0x000ea2000c2e1900 */
[----:B------:R-:W-:-:S03]  /*0160*/  IMAD.HI R2, R0, 0x487ede05, RZ ;  /* 0x487ede0500027827 */ /* 0x000fc600078e02ff */
[----:B------:R1:W3:Y:S01]  /*0170*/  @!P0 LDG.E.EL R10, desc[UR4][R4.64] ;  /* 0x00000004040a8981 */ /* 0x0002e2000c2e1900 */
[----:B------:R-:W-:Y:S01]  /*0180*/  IMAD.SHL.U32 R8, R11, 0x40, RZ ;  /* 0x000000400b087824 */ /* 0x000fe200078e00ff */
[----:B------:R-:W-:-:S04]  /*0190*/  SHF.R.U32.HI R7, RZ, 0x1f, R2 ;  /* 0x0000001fff077819 */ /* 0x000fc80000011602 */
[----:B------:R-:W-:Y:S02]  /*01a0*/  LEA.HI.SX32 R17, R2, R7, 0x14 ;  /* 0x0000000702117211 */ /* 0x000fe400078fa2ff */
[----:B------:R-:W-:Y:S02]  /*01b0*/  LOP3.LUT R7, R3, 0xffffffc0, RZ, 0xc0, !PT ;  /* 0xffffffc003077812 */ /* 0x000fe400078ec0ff */
[----:B------:R-:W5:Y:S01]  /*01c0*/  LDC.64 R2, c[0x0][0x210] ;  /* 0x00008400ff027b82 */ /* 0x000f620000000a00 */
[C---:B------:R-:W-:Y:S02]  /*01d0*/  IMAD R9, R17.reuse, 0x300, RZ ;  /* 0x0000030011097824 */ /* 0x040fe400078e02ff */
[----:B------:R-:W-:Y:S02]  /*01e0*/  IMAD.IADD R7, R0, 0x1, -R7 ;  /* 0x0000000100077824 */ /* 0x000fe400078e0a07 */
[----:B-1----:R-:W-:Y:S01]  /*01f0*/  IMAD R4, R17, -0x3880, R0 ;  /* 0xffffc78011047824 */ /* 0x002fe200078e0200 */
[----:B------:R-:W-:-:S02]  /*0200*/  SHF.R.S32.HI R13, RZ, 0x1f, R9 ;  /* 0x0000001fff0d7819 */ /* 0x000fc40000011409 */
[----:B------:R-:W-:Y:S01]  /*0210*/  IADD3 R18, P1, P2, R8, R7, R9 ;  /* 0x0000000708127210 */ /* 0x000fe20007a3e009 */
[----:B------:R-:W-:Y:S01]  /*0220*/  IMAD R25, R17, 0x3580, R4 ;  /* 0x0000358011197824 */ /* 0x000fe200078e0204 */
[----:B------:R-:W-:Y:S02]  /*0230*/  SHF.R.S32.HI R8, RZ, 0x1f, R8 ;  /* 0x0000001fff087819 */ /* 0x000fe40000011408 */
[----:B------:R-:W-:Y:S02]  /*0240*/  CS2R R4, SRZ ;  /* 0x0000000000047805 */ /* 0x000fe4000001ff00 */
[----:B------:R-:W-:Y:S02]  /*0250*/  SHF.R.S32.HI R7, RZ, 0x1f, R7 ;  /* 0x0000001fff077819 */ /* 0x000fe40000011407 */
[----:B------:R-:W-:Y:S02]  /*0260*/  LEA R16, P3, R18, UR6, 0x2 ;  /* 0x0000000612107c11 */ /* 0x000fe4000f8610ff */
[----:B------:R-:W-:-:S02]  /*0270*/  IADD3.X R7, R8, R7, R13, P1, P2 ;  /* 0x0000000708077210 */ /* 0x000fc40000fe440d */
[----:B------:R-:W1:Y:S01]  /*0280*/  LDC.64 R12, c[0x0][0x230] ;  /* 0x00008c00ff0c7b82 */ /* 0x000e620000000a00 */
[C---:B------:R-:W-:Y:S02]  /*0290*/  ISETP.GE.AND P2, PT, R11.reuse, 0xd6, PT ;  /* 0x000000d60b00780c */ /* 0x040fe40003f46270 */
[----:B------:R-:W-:Y:S02]  /*02a0*/  ISETP.GT.AND P1, PT, R11, 0xd5, !P0 ;  /* 0x000000d50b00780c */ /* 0x000fe40004724270 */
[----:B------:R-:W-:Y:S01]  /*02b0*/  ISETP.LT.AND P4, PT, R0, 0xe200, !P2 ;  /* 0x0000e2000000780c */ /* 0x000fe20005781270 */
[----:B-----5:R-:W-:Y:S01]  /*02c0*/  IMAD.WIDE R24, R25, 0x4, R2 ;  /* 0x0000000419187825 */ /* 0x020fe200078e0202 */
[----:B------:R-:W-:Y:S01]  /*02d0*/  CS2R R2, SRZ ;  /* 0x0000000000027805 */ /* 0x000fe2000001ff00 */
[----:B------:R-:W5:Y:S01]  /*02e0*/  LDC.64 R8, c[0x0][0x238] ;  /* 0x00008e00ff087b82 */ /* 0x000f620000000a00 */
[----:B------:R-:W-:Y:S01]  /*02f0*/  LEA.HI.X R17, R18, UR7, R7, 0x2, P3 ;  /* 0x0000000712117c11 */ /* 0x000fe200098f1407 */
[----:B----4-:R-:W-:Y:S01]  /*0300*/  IMAD.WIDE R22, R11, 0x4, R14 ;  /* 0x000000040b167825 */ /* 0x010fe200078e020e */
[----:B------:R-:W-:-:S02]  /*0310*/  MOV R7, RZ ;  /* 0x000000ff00077202 */ /* 0x000fc40000000f00 */
[----:B------:R-:W-:-:S03]  /*0320*/  CS2R R14, SRZ ;  /* 0x00000000000e7805 */ /* 0x000fc6000001ff00 */
[----:B------:R-:W4:Y:S04]  /*0330*/  @P1 LDG.E.64 R4, desc[UR4][R16.64+-0xd600] ;  /* 0xff2a000410041981 */ /* 0x000f28000c1e1b00 */
[----:B------:R-:W4:Y:S01]  /*0340*/  @P4 LDG.E.64 R2, desc[UR4][R24.64] ;  /* 0x0000000418024981 */ /* 0x000f22000c1e1b00 */
[----:B-1----:R-:W-:-:S03]  /*0350*/  IMAD.WIDE R12, R11, 0x4, R12 ;  /* 0x000000040b0c7825 */ /* 0x002fc600078e020c */
[----:B------:R-:W4:Y:S04]  /*0360*/  @!P0 LDG.E.EL R7, desc[UR4][R22.64] ;  /* 0x0000000416078981 */ /* 0x000f28000c2e1900 */
[----:B------:R-:W4:Y:S01]  /*0370*/  @!P0 LDG.E.EL R14, desc[UR4][R22.64] ;  /* 0x00000004160e8981 */ /* 0x000f22000c2e1900 */
[----:B-----5:R-:W-:Y:S01]  /*0380*/  IMAD.WIDE R8, R11, 0x4, R8 ;  /* 0x000000040b087825 */ /* 0x020fe200078e0208 */
[----:B------:R-:W-:-:S03]  /*0390*/  HFMA2.MMA R11, -RZ, RZ, 0, 0 ;  /* 0x00000000ff0b7435 */ /* 0x000fc600000001ff */
[----:B------:R-:W-:Y:S01]  /*03a0*/  IMAD.MOV.U32 R20, RZ, RZ, RZ ;  /* 0x000000ffff147224 */ /* 0x000fe200078e00ff */
[----:B------:R-:W5:Y:S01]  /*03b0*/  @!P0 LDG.E.EL R15, desc[UR4][R8.64] ;  /* 0x00000004080f8981 */ /* 0x000f62000c2e1900 */
[----:B------:R-:W-:-:S04]  /*03c0*/  IMAD.MOV.U32 R18, RZ, RZ, RZ ;  /* 0x000000ffff127224 */ /* 0x000fc800078e00ff */
[----:B------:R-:W5:Y:S04]  /*03d0*/  @!P0 LDG.E.EL R20, desc[UR4][R12.64] ;  /* 0x000000040c148981 */ /* 0x000f68000c2e1900 */
[----:B------:R1:W5:Y:S04]  /*03e0*/  @!P0 LDG.E.EL R18, desc[UR4][R12.64] ;  /* 0x000000040c128981 */ /* 0x000368000c2e1900 */
[----:B------:R1:W5:Y:S01]  /*03f0*/  @!P0 LDG.E.EL R11, desc[UR4][R8.64] ;  /* 0x00000004080b8981 */ /* 0x000362000c2e1900 */
[----:B------:R-:W-:Y:S01]  /*0400*/  IMAD.MOV.U32 R21, RZ, RZ, 0x3e800000 ;  /* 0x3e800000ff157424 */ /* 0x000fe200078e00ff */
[----:B01----:R-:W0:Y:S08]  /*0410*/  LDC.64 R12, c[0x0][0x240] ;  /* 0x00009000ff0c7b82 */ /* 0x003e300000000a00 */
[----:B------:R-:W1:Y:S01]  /*0420*/  LDC.64 R8, c[0x0][0x248] ;  /* 0x00009200ff087b82 */ /* 0x000e620000000a00 */
[----:B0-----:R-:W-:-:S04]  /*0430*/  IMAD.WIDE R12, R0, 0x4, R12 ;  /* 0x00000004000c7825 */ /* 0x001fc800078e020c */
[----:B-1----:R-:W-:-:S04]  /*0440*/  IMAD.WIDE R8, R0, 0x4, R8 ;  /* 0x0000000400087825 */ /* 0x002fc800078e0208 */
[----:B--2---:R-:W-:-:S04]  /*0450*/  FADD R6, R6, 9.9999997473787516356e-06 ;  /* 0x3727c5ac06067421 */ /* 0x004fc80000000000 */
[----:B------:R-:W0:Y:S01]  /*0460*/  MUFU.SQRT R16, R6 ;  /* 0x0000000600107308 */ /* 0x000e220000002000 */
[----:B---3--:R-:W-:-:S07]  /*0470*/  FADD R10, R10, 9.9999997473787516356e-06 ;  /* 0x3727c5ac0a0a7421 */ /* 0x008fce0000000000 */
[----:B------:R-:W1:Y:S01]  /*0480*/  MUFU.SQRT R17, R10 ;  /* 0x0000000a00117308 */ /* 0x000e620000002000 */
[C---:B0-----:R-:W-:Y:S02]  /*0490*/  FSETP.GT.AND P6, PT, R16.reuse, 8.50705917302346158658e+37, PT ;  /* 0x7e8000001000780b */ /* 0x041fe40003fc4000 */
[----:B------:R-:W-:Y:S02]  /*04a0*/  FSETP.GEU.AND P3, PT, R16, 1.175494350822287508e-38, PT ;  /* 0x008000001000780b */ /* 0x000fe40003f6e000 */
[----:B------:R-:W-:Y:S02]  /*04b0*/  FSEL R19, R21, 1, P6 ;  /* 0x3f80000015137808 */ /* 0x000fe40003000000 */
[----:B-1----:R-:W-:-:S07]  /*04c0*/  FSETP.GT.AND P5, PT, R17, 8.50705917302346158658e+37, PT ;  /* 0x7e8000001100780b */ /* 0x002fce0003fa4000 */
[----:B------:R-:W-:Y:S01]  /*04d0*/  @P6 FMUL R16, R16, 0.25 ;  /* 0x3e80000010106820 */ /* 0x000fe20000400000 */
[----:B------:R-:W-:-:S03]  /*04e0*/  FSETP.GEU.AND P6, PT, R17, 1.175494350822287508e-38, PT ;  /* 0x008000001100780b */ /* 0x000fc60003fce000 */
[----:B------:R-:W-:Y:S02]  /*04f0*/  @!P3 FMUL R16, R16, 16777216 ;  /* 0x4b8000001010b820 */ /* 0x000fe40000400000 */
[----:B------:R-:W-:-:S08]  /*0500*/  @P5 FMUL R17, R17, 0.25 ;  /* 0x3e80000011115820 */ /* 0x000fd00000400000 */
[----:B------:R-:W-:Y:S01]  /*0510*/  @!P6 FMUL R17, R17, 16777216 ;  /* 0x4b8000001111e820 */ /* 0x000fe20000400000 */
[----:B------:R-:W0:Y:S01]  /*0520*/  MUFU.RCP R16, R16 ;  /* 0x0000001000107308 */ /* 0x000e220000001000 */
[----:B------:R-:W-:-:S07]  /*0530*/  FSEL R6, R21, 1, P5 ;  /* 0x3f80000015067808 */ /* 0x000fce0002800000 */
[----:B------:R-:W1:Y:S01]  /*0540*/  MUFU.RCP R17, R17 ;  /* 0x0000001100117308 */ /* 0x000e620000001000 */
[----:B----4-:R-:W-:Y:S02]  /*0550*/  SEL R2, R2, RZ, P4 ;  /* 0x000000ff02027207 */ /* 0x010fe40002000000 */
[----:B------:R-:W-:Y:S01]  /*0560*/  SEL R3, R3, RZ, P4 ;  /* 0x000000ff03037207 */ /* 0x000fe20002000000 */
[----:B------:R-:W-:Y:S01]  /*0570*/  @!P3 FMUL R19, R19, 16777216 ;  /* 0x4b8000001313b820 */ /* 0x000fe20000400000 */
[----:B------:R-:W-:Y:S01]  /*0580*/  @P2 SEL R2, R4, RZ, P1 ;  /* 0x000000ff04022207 */ /* 0x000fe20000800000 */
[----:B------:R-:W-:Y:S01]  /*0590*/  @!P6 FMUL R6, R6, 16777216 ;  /* 0x4b8000000606e820 */ /* 0x000fe20000400000 */
[----:B------:R-:W-:Y:S01]  /*05a0*/  @P2 SEL R3, R5, RZ, P1 ;  /* 0x000000ff05032207 */ /* 0x000fe20000800000 */
[----:B0-----:R-:W-:Y:S02]  /*05b0*/  FMUL R16, R16, R19 ;  /* 0x0000001310107220 */ /* 0x001fe40000400000 */
[----:B------:R-:W-:-:S02]  /*05c0*/  FADD R7, R2, -R7 ;  /* 0x8000000702077221 */ /* 0x000fc40000000000 */
[----:B------:R-:W-:Y:S01]  /*05d0*/  FADD R14, R3, -R14 ;  /* 0x8000000e030e7221 */ /* 0x000fe20000000000 */
[----:B-1----:R-:W-:Y:S01]  /*05e0*/  FMUL R17, R17, R6 ;  /* 0x0000000611117220 */ /* 0x002fe20000400000 */
[----:B------:R-:W-:-:S03]  /*05f0*/  FMUL R16, R7, R16 ;  /* 0x0000001007107220 */ /* 0x000fc60000400000 */
[----:B------:R-:W-:Y:S01]  /*0600*/  FMUL R14, R14, R17 ;  /* 0x000000110e0e7220 */ /* 0x000fe20000400000 */
[----:B-----5:R-:W-:Y:S01]  /*0610*/  FFMA R15, R16, R20, R15 ;  /* 0x00000014100f7223 */ /* 0x020fe2000000000f */
[----:B------:R0:W-:Y:S02]  /*0620*/  @!P0 STG.E.64 desc[UR4][R12.64], R2 ;  /* 0x000000020c008986 */ /* 0x0001e4000c101b04 */
[----:B------:R-:W-:Y:S02]  /*0630*/  FFMA R11, R14, R18, R11 ;  /* 0x000000120e0b7223 */ /* 0x000fe4000000000b */
[----:B------:R-:W-:-:S03]  /*0640*/  FSETP.GEU.AND P1, PT, R15, RZ, PT ;  /* 0x000000ff0f00720b */ /* 0x000fc60003f2e000 */
[----:B------:R-:W-:Y:S02]  /*0650*/  FSETP.GEU.AND P2, PT, R11, RZ, PT ;  /* 0x000000ff0b00720b */ /* 0x000fe40003f4e000 */
[----:B------:R-:W-:Y:S02]  /*0660*/  FSEL R10, R15, RZ, P1 ;  /* 0x000000ff0f0a7208 */ /* 0x000fe40000800000 */
[----:B------:R-:W-:Y:S01]  /*0670*/  FSEL R11, R11, RZ, P2 ;  /* 0x000000ff0b0b7208 */ /* 0x000fe20001000000 */
[----:B0-----:R-:W-:Y:S08]  /*0680*/  @P0 EXIT ;  /* 0x000000000000094d */ /* 0x001ff00003800000 */
[----:B------:R-:W-:Y:S01]  /*0690*/  STG.E.64 desc[UR4][R8.64], R10 ;  /* 0x0000000a08007986 */ /* 0x000fe2000c101b04 */
[----:B------:R-:W-:Y:S05]  /*06a0*/  EXIT ;  /* 0x000000000000794d */ /* 0x000fea0003800000 */
.L_x_0:
[----:B------:R-:W-:-:S00]  /*06b0*/  BRA `(.L_x_0) ;  /* 0xfffffffc00fc7947 */ /* 0x000fc0000383ffff */
[----:B------:R-:W-:-:S00]  /*06c0*/  NOP ;  /* 0x0000000000007918 */ /* 0x000fc00000000000 */
        /* <DEDUP_REMOVED lines=11> */
.L_x_1:


//--------------------- .nv.global.init           --------------------------
	.section	.nv.global.init,"aw",@progbits
.nv.global.init:
	.type		_$_str,@object
	.size		_$_str,(_$_str_$_2 - _$_str)
_$_str:
        /*0000*/ 	.byte	0x5f, 0x5f, 0x43, 0x55, 0x44, 0x41, 0x5f, 0x46, 0x54, 0x5a, 0x00
	.type		_$_str_$_2,@object
	.size		_$_str_$_2,(.L_1 - _$_str_$_2)
_$_str_$_2:
        /*000b*/ 	.byte	0x5f, 0x5f, 0x43, 0x55, 0x44, 0x41, 0x5f, 0x50, 0x52, 0x45, 0x43, 0x5f, 0x53, 0x51, 0x52, 0x54
        /*001b*/ 	.byte	0x00
.L_1:


//--------------------- .nv.constant0.triton_poi_fused__native_batch_norm_legit_no_training_cat_relu_34 --------------------------
	.section	.nv.constant0.triton_poi_fused__native_batch_norm_legit_no_training_cat_relu_34,"a",@progbits
	.sectionflags	@""
	.align	4
.nv.constant0.triton_poi_fused__native_batch_norm_legit_no_training_cat_relu_34:
	.zero		596
